//
// Generated by NVIDIA NVVM Compiler
//
// Compiler Build ID: CL-36424714
// Cuda compilation tools, release 13.0, V13.0.88
// Based on NVVM 20.0.0
//

.version 9.0
.target sm_100
.address_size 64

	// .globl	_Z10maxpool_fpPfS_Piii

.visible .entry _Z10maxpool_fpPfS_Piii(
	.param .u64 .ptr .align 1 _Z10maxpool_fpPfS_Piii_param_0,
	.param .u64 .ptr .align 1 _Z10maxpool_fpPfS_Piii_param_1,
	.param .u64 .ptr .align 1 _Z10maxpool_fpPfS_Piii_param_2,
	.param .u32 _Z10maxpool_fpPfS_Piii_param_3,
	.param .u32 _Z10maxpool_fpPfS_Piii_param_4
)
{
	.reg .pred 	%p<7>;
	.reg .b32 	%r<28>;
	.reg .b32 	%f<12>;
	.reg .b64 	%rd<14>;

	ld.param.u64 	%rd5, [_Z10maxpool_fpPfS_Piii_param_0];
	ld.param.u64 	%rd6, [_Z10maxpool_fpPfS_Piii_param_1];
	ld.param.u64 	%rd7, [_Z10maxpool_fpPfS_Piii_param_2];
	ld.param.u32 	%r4, [_Z10maxpool_fpPfS_Piii_param_3];
	ld.param.u32 	%r3, [_Z10maxpool_fpPfS_Piii_param_4];
	mov.u32 	%r5, %ctaid.x;
	mov.u32 	%r6, %ntid.x;
	mov.u32 	%r7, %tid.x;
	mad.lo.s32 	%r1, %r5, %r6, %r7;
	mov.u32 	%r8, %ctaid.y;
	mov.u32 	%r9, %ntid.y;
	mov.u32 	%r10, %tid.y;
	mad.lo.s32 	%r2, %r8, %r9, %r10;
	shr.u32 	%r11, %r4, 31;
	add.s32 	%r12, %r4, %r11;
	shr.s32 	%r13, %r12, 1;
	setp.ge.s32 	%p1, %r2, %r13;
	shr.u32 	%r14, %r3, 31;
	add.s32 	%r15, %r3, %r14;
	shr.s32 	%r16, %r15, 1;
	setp.ge.s32 	%p2, %r1, %r16;
	or.pred  	%p3, %p1, %p2;
	@%p3 bra 	$L__BB0_7;
	cvta.to.global.u64 	%rd8, %rd5;
	cvta.to.global.u64 	%rd9, %rd6;
	cvta.to.global.u64 	%rd10, %rd7;
	mul.lo.s32 	%r17, %r3, %r2;
	shl.b32 	%r18, %r17, 1;
	shl.b32 	%r19, %r1, 1;
	add.s32 	%r20, %r18, %r19;
	mul.wide.s32 	%rd11, %r20, 4;
	add.s64 	%rd1, %rd8, %rd11;
	ld.global.f32 	%f9, [%rd1];
	shr.u32 	%r21, %r17, 31;
	add.s32 	%r22, %r17, %r21;
	shr.s32 	%r23, %r22, 1;
	add.s32 	%r24, %r23, %r1;
	mul.wide.s32 	%rd12, %r24, 4;
	add.s64 	%rd2, %rd9, %rd12;
	st.global.f32 	[%rd2], %f9;
	add.s64 	%rd3, %rd10, %rd12;
	mov.b32 	%r25, 0;
	st.global.u32 	[%rd3], %r25;
	ld.global.f32 	%f11, [%rd2];
	ld.global.f32 	%f2, [%rd1+4];
	setp.geu.f32 	%p4, %f11, %f2;
	@%p4 bra 	$L__BB0_3;
	st.global.f32 	[%rd2], %f2;
	mov.b32 	%r26, 1;
	st.global.u32 	[%rd3], %r26;
	ld.global.f32 	%f11, [%rd2];
$L__BB0_3:
	mul.wide.s32 	%rd13, %r3, 4;
	add.s64 	%rd4, %rd1, %rd13;
	ld.global.f32 	%f5, [%rd4];
	setp.geu.f32 	%p5, %f11, %f5;
	@%p5 bra 	$L__BB0_5;
	st.global.f32 	[%rd2], %f5;
	st.global.u32 	[%rd3], %r3;
	ld.global.f32 	%f11, [%rd2];
$L__BB0_5:
	ld.global.f32 	%f8, [%rd4+4];
	setp.geu.f32 	%p6, %f11, %f8;
	@%p6 bra 	$L__BB0_7;
	st.global.f32 	[%rd2], %f8;
	add.s32 	%r27, %r3, 1;
	st.global.u32 	[%rd3], %r27;
$L__BB0_7:
	ret;

}
	// .globl	_Z10maxpool_bpPfS_Piii
.visible .entry _Z10maxpool_bpPfS_Piii(
	.param .u64 .ptr .align 1 _Z10maxpool_bpPfS_Piii_param_0,
	.param .u64 .ptr .align 1 _Z10maxpool_bpPfS_Piii_param_1,
	.param .u64 .ptr .align 1 _Z10maxpool_bpPfS_Piii_param_2,
	.param .u32 _Z10maxpool_bpPfS_Piii_param_3,
	.param .u32 _Z10maxpool_bpPfS_Piii_param_4
)
{
	.reg .pred 	%p<4>;
	.reg .b32 	%r<18>;
	.reg .b32 	%f<2>;
	.reg .b64 	%rd<12>;

	ld.param.u64 	%rd1, [_Z10maxpool_bpPfS_Piii_param_0];
	ld.param.u64 	%rd2, [_Z10maxpool_bpPfS_Piii_param_1];
	ld.param.u64 	%rd3, [_Z10maxpool_bpPfS_Piii_param_2];
	ld.param.u32 	%r4, [_Z10maxpool_bpPfS_Piii_param_3];
	ld.param.u32 	%r3, [_Z10maxpool_bpPfS_Piii_param_4];
	mov.u32 	%r5, %ctaid.x;
	mov.u32 	%r6, %ntid.x;
	mov.u32 	%r7, %tid.x;
	mad.lo.s32 	%r1, %r5, %r6, %r7;
	mov.u32 	%r8, %ctaid.y;
	mov.u32 	%r9, %ntid.y;
	mov.u32 	%r10, %tid.y;
	mad.lo.s32 	%r2, %r8, %r9, %r10;
	setp.ge.s32 	%p1, %r2, %r4;
	setp.ge.s32 	%p2, %r1, %r3;
	or.pred  	%p3, %p1, %p2;
	@%p3 bra 	$L__BB1_2;
	cvta.to.global.u64 	%rd4, %rd2;
	cvta.to.global.u64 	%rd5, %rd3;
	cvta.to.global.u64 	%rd6, %rd1;
	mul.lo.s32 	%r11, %r3, %r2;
	add.s32 	%r12, %r11, %r1;
	mul.wide.s32 	%rd7, %r12, 4;
	add.s64 	%rd8, %rd4, %rd7;
	ld.global.f32 	%f1, [%rd8];
	shl.b32 	%r13, %r11, 2;
	shl.b32 	%r14, %r1, 1;
	add.s32 	%r15, %r13, %r14;
	add.s64 	%rd9, %rd5, %rd7;
	ld.global.u32 	%r16, [%rd9];
	add.s32 	%r17, %r15, %r16;
	mul.wide.s32 	%rd10, %r17, 4;
	add.s64 	%rd11, %rd6, %rd10;
	st.global.f32 	[%rd11], %f1;
$L__BB1_2:
	ret;

}
	// .globl	_Z5FC_fpPfS_S_S_iii
.visible .entry _Z5FC_fpPfS_S_S_iii(
	.param .u64 .ptr .align 1 _Z5FC_fpPfS_S_S_iii_param_0,
	.param .u64 .ptr .align 1 _Z5FC_fpPfS_S_S_iii_param_1,
	.param .u64 .ptr .align 1 _Z5FC_fpPfS_S_S_iii_param_2,
	.param .u64 .ptr .align 1 _Z5FC_fpPfS_S_S_iii_param_3,
	.param .u32 _Z5FC_fpPfS_S_S_iii_param_4,
	.param .u32 _Z5FC_fpPfS_S_S_iii_param_5,
	.param .u32 _Z5FC_fpPfS_S_S_iii_param_6
)
{
	.reg .pred 	%p<15>;
	.reg .b32 	%r<38>;
	.reg .b32 	%f<115>;
	.reg .b64 	%rd<51>;

	ld.param.u64 	%rd17, [_Z5FC_fpPfS_S_S_iii_param_0];
	ld.param.u64 	%rd18, [_Z5FC_fpPfS_S_S_iii_param_1];
	ld.param.u64 	%rd19, [_Z5FC_fpPfS_S_S_iii_param_2];
	ld.param.u64 	%rd16, [_Z5FC_fpPfS_S_S_iii_param_3];
	ld.param.u32 	%r19, [_Z5FC_fpPfS_S_S_iii_param_4];
	ld.param.u32 	%r18, [_Z5FC_fpPfS_S_S_iii_param_5];
	ld.param.u32 	%r20, [_Z5FC_fpPfS_S_S_iii_param_6];
	cvta.to.global.u64 	%rd1, %rd19;
	cvta.to.global.u64 	%rd2, %rd17;
	cvta.to.global.u64 	%rd20, %rd18;
	mov.u32 	%r21, %ctaid.y;
	mov.u32 	%r22, %ntid.y;
	mov.u32 	%r23, %tid.y;
	mad.lo.s32 	%r1, %r21, %r22, %r23;
	mov.u32 	%r24, %ctaid.x;
	mov.u32 	%r25, %ntid.x;
	mov.u32 	%r26, %tid.x;
	mad.lo.s32 	%r27, %r24, %r25, %r26;
	setp.lt.s32 	%p2, %r1, %r19;
	setp.lt.s32 	%p3, %r27, %r20;
	and.pred  	%p1, %p2, %p3;
	mad.lo.s32 	%r28, %r20, %r1, %r27;
	mul.wide.s32 	%rd21, %r28, 4;
	add.s64 	%rd3, %rd20, %rd21;
	not.pred 	%p4, %p1;
	@%p4 bra 	$L__BB2_15;
	setp.lt.s32 	%p5, %r18, 1;
	mov.f32 	%f114, 0f00000000;
	@%p5 bra 	$L__BB2_14;
	mul.lo.s32 	%r2, %r18, %r1;
	and.b32  	%r3, %r18, 15;
	setp.lt.u32 	%p6, %r18, 16;
	mov.f32 	%f114, 0f00000000;
	mov.b32 	%r35, 0;
	@%p6 bra 	$L__BB2_5;
	and.b32  	%r35, %r18, 2147483632;
	neg.s32 	%r33, %r35;
	add.s64 	%rd48, %rd2, 32;
	mul.wide.u32 	%rd22, %r2, 4;
	add.s64 	%rd23, %rd22, %rd1;
	add.s64 	%rd47, %rd23, 32;
	mov.f32 	%f114, 0f00000000;
$L__BB2_4:
	.pragma "nounroll";
	ld.global.f32 	%f18, [%rd48+-32];
	ld.global.f32 	%f19, [%rd47+-32];
	fma.rn.f32 	%f20, %f18, %f19, %f114;
	ld.global.f32 	%f21, [%rd48+-28];
	ld.global.f32 	%f22, [%rd47+-28];
	fma.rn.f32 	%f23, %f21, %f22, %f20;
	ld.global.f32 	%f24, [%rd48+-24];
	ld.global.f32 	%f25, [%rd47+-24];
	fma.rn.f32 	%f26, %f24, %f25, %f23;
	ld.global.f32 	%f27, [%rd48+-20];
	ld.global.f32 	%f28, [%rd47+-20];
	fma.rn.f32 	%f29, %f27, %f28, %f26;
	ld.global.f32 	%f30, [%rd48+-16];
	ld.global.f32 	%f31, [%rd47+-16];
	fma.rn.f32 	%f32, %f30, %f31, %f29;
	ld.global.f32 	%f33, [%rd48+-12];
	ld.global.f32 	%f34, [%rd47+-12];
	fma.rn.f32 	%f35, %f33, %f34, %f32;
	ld.global.f32 	%f36, [%rd48+-8];
	ld.global.f32 	%f37, [%rd47+-8];
	fma.rn.f32 	%f38, %f36, %f37, %f35;
	ld.global.f32 	%f39, [%rd48+-4];
	ld.global.f32 	%f40, [%rd47+-4];
	fma.rn.f32 	%f41, %f39, %f40, %f38;
	ld.global.f32 	%f42, [%rd48];
	ld.global.f32 	%f43, [%rd47];
	fma.rn.f32 	%f44, %f42, %f43, %f41;
	ld.global.f32 	%f45, [%rd48+4];
	ld.global.f32 	%f46, [%rd47+4];
	fma.rn.f32 	%f47, %f45, %f46, %f44;
	ld.global.f32 	%f48, [%rd48+8];
	ld.global.f32 	%f49, [%rd47+8];
	fma.rn.f32 	%f50, %f48, %f49, %f47;
	ld.global.f32 	%f51, [%rd48+12];
	ld.global.f32 	%f52, [%rd47+12];
	fma.rn.f32 	%f53, %f51, %f52, %f50;
	ld.global.f32 	%f54, [%rd48+16];
	ld.global.f32 	%f55, [%rd47+16];
	fma.rn.f32 	%f56, %f54, %f55, %f53;
	ld.global.f32 	%f57, [%rd48+20];
	ld.global.f32 	%f58, [%rd47+20];
	fma.rn.f32 	%f59, %f57, %f58, %f56;
	ld.global.f32 	%f60, [%rd48+24];
	ld.global.f32 	%f61, [%rd47+24];
	fma.rn.f32 	%f62, %f60, %f61, %f59;
	ld.global.f32 	%f63, [%rd48+28];
	ld.global.f32 	%f64, [%rd47+28];
	fma.rn.f32 	%f114, %f63, %f64, %f62;
	add.s32 	%r33, %r33, 16;
	add.s64 	%rd48, %rd48, 64;
	add.s64 	%rd47, %rd47, 64;
	setp.ne.s32 	%p7, %r33, 0;
	@%p7 bra 	$L__BB2_4;
$L__BB2_5:
	setp.eq.s32 	%p8, %r3, 0;
	@%p8 bra 	$L__BB2_14;
	and.b32  	%r9, %r18, 7;
	setp.lt.u32 	%p9, %r3, 8;
	@%p9 bra 	$L__BB2_8;
	cvt.u64.u32 	%rd24, %r35;
	mul.wide.u32 	%rd25, %r35, 4;
	add.s64 	%rd26, %rd2, %rd25;
	ld.global.f32 	%f66, [%rd26];
	add.s32 	%r30, %r35, %r2;
	mul.wide.u32 	%rd27, %r30, 4;
	add.s64 	%rd28, %rd1, %rd27;
	ld.global.f32 	%f67, [%rd28];
	fma.rn.f32 	%f68, %f66, %f67, %f114;
	ld.global.f32 	%f69, [%rd26+4];
	cvt.u64.u32 	%rd29, %r2;
	add.s64 	%rd30, %rd24, %rd29;
	shl.b64 	%rd31, %rd30, 2;
	add.s64 	%rd32, %rd1, %rd31;
	ld.global.f32 	%f70, [%rd32+4];
	fma.rn.f32 	%f71, %f69, %f70, %f68;
	ld.global.f32 	%f72, [%rd26+8];
	ld.global.f32 	%f73, [%rd32+8];
	fma.rn.f32 	%f74, %f72, %f73, %f71;
	ld.global.f32 	%f75, [%rd26+12];
	ld.global.f32 	%f76, [%rd32+12];
	fma.rn.f32 	%f77, %f75, %f76, %f74;
	ld.global.f32 	%f78, [%rd26+16];
	ld.global.f32 	%f79, [%rd32+16];
	fma.rn.f32 	%f80, %f78, %f79, %f77;
	ld.global.f32 	%f81, [%rd26+20];
	ld.global.f32 	%f82, [%rd32+20];
	fma.rn.f32 	%f83, %f81, %f82, %f80;
	ld.global.f32 	%f84, [%rd26+24];
	ld.global.f32 	%f85, [%rd32+24];
	fma.rn.f32 	%f86, %f84, %f85, %f83;
	ld.global.f32 	%f87, [%rd26+28];
	ld.global.f32 	%f88, [%rd32+28];
	fma.rn.f32 	%f114, %f87, %f88, %f86;
	add.s32 	%r35, %r35, 8;
$L__BB2_8:
	setp.eq.s32 	%p10, %r9, 0;
	@%p10 bra 	$L__BB2_14;
	and.b32  	%r12, %r18, 3;
	setp.lt.u32 	%p11, %r9, 4;
	@%p11 bra 	$L__BB2_11;
	cvt.u64.u32 	%rd33, %r35;
	mul.wide.u32 	%rd34, %r35, 4;
	add.s64 	%rd35, %rd2, %rd34;
	ld.global.f32 	%f90, [%rd35];
	add.s32 	%r31, %r35, %r2;
	mul.wide.u32 	%rd36, %r31, 4;
	add.s64 	%rd37, %rd1, %rd36;
	ld.global.f32 	%f91, [%rd37];
	fma.rn.f32 	%f92, %f90, %f91, %f114;
	ld.global.f32 	%f93, [%rd35+4];
	cvt.u64.u32 	%rd38, %r2;
	add.s64 	%rd39, %rd33, %rd38;
	shl.b64 	%rd40, %rd39, 2;
	add.s64 	%rd41, %rd1, %rd40;
	ld.global.f32 	%f94, [%rd41+4];
	fma.rn.f32 	%f95, %f93, %f94, %f92;
	ld.global.f32 	%f96, [%rd35+8];
	ld.global.f32 	%f97, [%rd41+8];
	fma.rn.f32 	%f98, %f96, %f97, %f95;
	ld.global.f32 	%f99, [%rd35+12];
	ld.global.f32 	%f100, [%rd41+12];
	fma.rn.f32 	%f114, %f99, %f100, %f98;
	add.s32 	%r35, %r35, 4;
$L__BB2_11:
	setp.eq.s32 	%p12, %r12, 0;
	@%p12 bra 	$L__BB2_14;
	add.s32 	%r32, %r35, %r2;
	mul.wide.u32 	%rd42, %r32, 4;
	add.s64 	%rd50, %rd1, %rd42;
	mul.wide.u32 	%rd43, %r35, 4;
	add.s64 	%rd49, %rd2, %rd43;
	neg.s32 	%r37, %r12;
$L__BB2_13:
	.pragma "nounroll";
	ld.global.f32 	%f101, [%rd49];
	ld.global.f32 	%f102, [%rd50];
	fma.rn.f32 	%f114, %f101, %f102, %f114;
	add.s64 	%rd50, %rd50, 4;
	add.s64 	%rd49, %rd49, 4;
	add.s32 	%r37, %r37, 1;
	setp.ne.s32 	%p13, %r37, 0;
	@%p13 bra 	$L__BB2_13;
$L__BB2_14:
	st.global.f32 	[%rd3], %f114;
$L__BB2_15:
	bar.sync 	0;
	@%p4 bra 	$L__BB2_17;
	ld.global.f32 	%f103, [%rd3];
	cvta.to.global.u64 	%rd44, %rd16;
	mul.wide.u32 	%rd45, %r1, 4;
	add.s64 	%rd46, %rd44, %rd45;
	ld.global.f32 	%f104, [%rd46];
	add.f32 	%f105, %f103, %f104;
	st.global.f32 	[%rd3], %f105;
$L__BB2_17:
	ret;

}
	// .globl	_Z5FC_bpPfS_S_S_iii
.visible .entry _Z5FC_bpPfS_S_S_iii(
	.param .u64 .ptr .align 1 _Z5FC_bpPfS_S_S_iii_param_0,
	.param .u64 .ptr .align 1 _Z5FC_bpPfS_S_S_iii_param_1,
	.param .u64 .ptr .align 1 _Z5FC_bpPfS_S_S_iii_param_2,
	.param .u64 .ptr .align 1 _Z5FC_bpPfS_S_S_iii_param_3,
	.param .u32 _Z5FC_bpPfS_S_S_iii_param_4,
	.param .u32 _Z5FC_bpPfS_S_S_iii_param_5,
	.param .u32 _Z5FC_bpPfS_S_S_iii_param_6
)
{


	ret;

}


// ===== COMPILED SASS (sm_100) =====

	.target	sm_100

	.elftype	@"ET_EXEC"


//--------------------- .note.nv.tkinfo           --------------------------
	.section	.note.nv.tkinfo,"",@"SHT_NOTE"
	.sectionflags	@"SHF_NOTE_NV_TKINFO"
	.tkinfo
        /*0018*/ 	.word	0x00000002
        /*0030*/ 	.string	""
        /*0030*/ 	.string	"ptxas"
        /*0030*/ 	.string	"Cuda compilation tools, release 13.0, V13.0.88"
        /*0030*/ 	.string	"Build cuda_13.0.r13.0/compiler.36424714_0"
        /*0030*/ 	.string	"-arch sm_100 -m 64 "



//--------------------- .note.nv.cuinfo           --------------------------
	.section	.note.nv.cuinfo,"",@"SHT_NOTE"
	.sectionflags	@"SHF_NOTE_NV_CUINFO"
        /*0018*/ 	.short	0x0002
        /*001a*/ 	.short	0x0064
        /*001c*/ 	.short	0x0082
	.zero		2


//--------------------- .nv.info                  --------------------------
	.section	.nv.info,"",@"SHT_CUDA_INFO"
	.align	4


	//----- nvinfo : EIATTR_REGCOUNT
	.align		4
        /*0000*/ 	.byte	0x04, 0x2f
        /*0002*/ 	.short	(.L_1 - .L_0)
	.align		4
.L_0:
        /*0004*/ 	.word	index@(_Z10maxpool_fpPfS_Piii)
        /*0008*/ 	.word	0x00000016


	//----- nvinfo : EIATTR_FRAME_SIZE
	.align		4
.L_1:
        /*000c*/ 	.byte	0x04, 0x11
        /*000e*/ 	.short	(.L_3 - .L_2)
	.align		4
.L_2:
        /*0010*/ 	.word	index@(_Z10maxpool_fpPfS_Piii)
        /*0014*/ 	.word	0x00000000


	//----- nvinfo : EIATTR_REGCOUNT
	.align		4
.L_3:
        /*0018*/ 	.byte	0x04, 0x2f
        /*001a*/ 	.short	(.L_5 - .L_4)
	.align		4
.L_4:
        /*001c*/ 	.word	index@(_Z10maxpool_bpPfS_Piii)
        /*0020*/ 	.word	0x0000000c


	//----- nvinfo : EIATTR_FRAME_SIZE
	.align		4
.L_5:
        /*0024*/ 	.byte	0x04, 0x11
        /*0026*/ 	.short	(.L_7 - .L_6)
	.align		4
.L_6:
        /*0028*/ 	.word	index@(_Z10maxpool_bpPfS_Piii)
        /*002c*/ 	.word	0x00000000


	//----- nvinfo : EIATTR_REGCOUNT
	.align		4
.L_7:
        /*0030*/ 	.byte	0x04, 0x2f
        /*0032*/ 	.short	(.L_9 - .L_8)
	.align		4
.L_8:
        /*0034*/ 	.word	index@(_Z5FC_fpPfS_S_S_iii)
        /*0038*/ 	.word	0x0000001e


	//----- nvinfo : EIATTR_FRAME_SIZE
	.align		4
.L_9:
        /*003c*/ 	.byte	0x04, 0x11
        /*003e*/ 	.short	(.L_11 - .L_10)
	.align		4
.L_10:
        /*0040*/ 	.word	index@(_Z5FC_fpPfS_S_S_iii)
        /*0044*/ 	.word	0x00000000


	//----- nvinfo : EIATTR_REGCOUNT
	.align		4
.L_11:
        /*0048*/ 	.byte	0x04, 0x2f
        /*004a*/ 	.short	(.L_13 - .L_12)
	.align		4
.L_12:
        /*004c*/ 	.word	index@(_Z5FC_bpPfS_S_S_iii)
        /*0050*/ 	.word	0x00000004


	//----- nvinfo : EIATTR_FRAME_SIZE
	.align		4
.L_13:
        /*0054*/ 	.byte	0x04, 0x11
        /*0056*/ 	.short	(.L_15 - .L_14)
	.align		4
.L_14:
        /*0058*/ 	.word	index@(_Z5FC_bpPfS_S_S_iii)
        /*005c*/ 	.word	0x00000000


	//----- nvinfo : EIATTR_MIN_STACK_SIZE
	.align		4
.L_15:
        /*0060*/ 	.byte	0x04, 0x12
        /*0062*/ 	.short	(.L_17 - .L_16)
	.align		4
.L_16:
        /*0064*/ 	.word	index@(_Z5FC_bpPfS_S_S_iii)
        /*0068*/ 	.word	0x00000000


	//----- nvinfo : EIATTR_MIN_STACK_SIZE
	.align		4
.L_17:
        /*006c*/ 	.byte	0x04, 0x12
        /*006e*/ 	.short	(.L_19 - .L_18)
	.align		4
.L_18:
        /*0070*/ 	.word	index@(_Z5FC_fpPfS_S_S_iii)
        /*0074*/ 	.word	0x00000000


	//----- nvinfo : EIATTR_MIN_STACK_SIZE
	.align		4
.L_19:
        /*0078*/ 	.byte	0x04, 0x12
        /*007a*/ 	.short	(.L_21 - .L_20)
	.align		4
.L_20:
        /*007c*/ 	.word	index@(_Z10maxpool_bpPfS_Piii)
        /*0080*/ 	.word	0x00000000


	//----- nvinfo : EIATTR_MIN_STACK_SIZE
	.align		4
.L_21:
        /*0084*/ 	.byte	0x04, 0x12
        /*0086*/ 	.short	(.L_23 - .L_22)
	.align		4
.L_22:
        /*0088*/ 	.word	index@(_Z10maxpool_fpPfS_Piii)
        /*008c*/ 	.word	0x00000000
.L_23:


//--------------------- .nv.compat                --------------------------
	.section	.nv.compat,"",@"SHT_CUDA_COMPAT_INFO"
	.align	4
        /*0000*/ 	.byte	0x02, 0x09, 0x00, 0x00, 0x02, 0x02, 0x01, 0x00, 0x02, 0x05, 0x05, 0x00, 0x03, 0x07, 0x01, 0x01
        /*0010*/ 	.byte	0x02, 0x03, 0x00, 0x00, 0x02, 0x06, 0x01, 0x00, 0x04, 0x0b, 0x08, 0x00, 0x09, 0x00, 0x00, 0x00
        /*0020*/ 	.byte	0x00, 0x00, 0x00, 0x00


//--------------------- .nv.info._Z5FC_bpPfS_S_S_iii --------------------------
	.section	.nv.info._Z5FC_bpPfS_S_S_iii,"",@"SHT_CUDA_INFO"
	.sectionflags	@""
	.align	4


	//----- nvinfo : EIATTR_CUDA_API_VERSION
	.align		4
        /*0000*/ 	.byte	0x04, 0x37
        /*0002*/ 	.short	(.L_25 - .L_24)
.L_24:
        /*0004*/ 	.word	0x00000082


	//----- nvinfo : EIATTR_KPARAM_INFO
	.align		4
.L_25:
        /*0008*/ 	.byte	0x04, 0x17
        /*000a*/ 	.short	(.L_27 - .L_26)
.L_26:
        /*000c*/ 	.word	0x00000000
        /*0010*/ 	.short	0x0006
        /*0012*/ 	.short	0x0028
        /*0014*/ 	.byte	0x00, 0xf0, 0x11, 0x00


	//----- nvinfo : EIATTR_KPARAM_INFO
	.align		4
.L_27:
        /*0018*/ 	.byte	0x04, 0x17
        /*001a*/ 	.short	(.L_29 - .L_28)
.L_28:
        /*001c*/ 	.word	0x00000000
        /*0020*/ 	.short	0x0005
        /*0022*/ 	.short	0x0024
        /*0024*/ 	.byte	0x00, 0xf0, 0x11, 0x00


	//----- nvinfo : EIATTR_KPARAM_INFO
	.align		4
.L_29:
        /*0028*/ 	.byte	0x04, 0x17
        /*002a*/ 	.short	(.L_31 - .L_30)
.L_30:
        /*002c*/ 	.word	0x00000000
        /*0030*/ 	.short	0x0004
        /*0032*/ 	.short	0x0020
        /*0034*/ 	.byte	0x00, 0xf0, 0x11, 0x00


	//----- nvinfo : EIATTR_KPARAM_INFO
	.align		4
.L_31:
        /*0038*/ 	.byte	0x04, 0x17
        /*003a*/ 	.short	(.L_33 - .L_32)
.L_32:
        /*003c*/ 	.word	0x00000000
        /*0040*/ 	.short	0x0003
        /*0042*/ 	.short	0x0018
        /*0044*/ 	.byte	0x00, 0xf5, 0x21, 0x00


	//----- nvinfo : EIATTR_KPARAM_INFO
	.align		4
.L_33:
        /*0048*/ 	.byte	0x04, 0x17
        /*004a*/ 	.short	(.L_35 - .L_34)
.L_34:
        /*004c*/ 	.word	0x00000000
        /*0050*/ 	.short	0x0002
        /*0052*/ 	.short	0x0010
        /*0054*/ 	.byte	0x00, 0xf5, 0x21, 0x00


	//----- nvinfo : EIATTR_KPARAM_INFO
	.align		4
.L_35:
        /*0058*/ 	.byte	0x04, 0x17
        /*005a*/ 	.short	(.L_37 - .L_36)
.L_36:
        /*005c*/ 	.word	0x00000000
        /*0060*/ 	.short	0x0001
        /*0062*/ 	.short	0x0008
        /*0064*/ 	.byte	0x00, 0xf5, 0x21, 0x00


	//----- nvinfo : EIATTR_KPARAM_INFO
	.align		4
.L_37:
        /*0068*/ 	.byte	0x04, 0x17
        /*006a*/ 	.short	(.L_39 - .L_38)
.L_38:
        /*006c*/ 	.word	0x00000000
        /*0070*/ 	.short	0x0000
        /*0072*/ 	.short	0x0000
        /*0074*/ 	.byte	0x00, 0xf5, 0x21, 0x00


	//----- nvinfo : EIATTR_SPARSE_MMA_MASK
	.align		4
.L_39:
        /*0078*/ 	.byte	0x03, 0x50
        /*007a*/ 	.short	0x0000


	//----- nvinfo : EIATTR_MAXREG_COUNT
	.align		4
        /*007c*/ 	.byte	0x03, 0x1b
        /*007e*/ 	.short	0x00ff


	//----- nvinfo : EIATTR_MERCURY_ISA_VERSION
	.align		4
        /*0080*/ 	.byte	0x03, 0x5f
        /*0082*/ 	.short	0x0101


	//----- nvinfo : EIATTR_VRC_CTA_INIT_COUNT
	.align		4
        /*0084*/ 	.byte	0x02, 0x4a
	.zero		1
	.zero		1


	//----- nvinfo : EIATTR_EXIT_INSTR_OFFSETS
	.align		4
        /*0088*/ 	.byte	0x04, 0x1c
        /*008a*/ 	.short	(.L_41 - .L_40)


	//   ....[0]....
.L_40:
        /*008c*/ 	.word	0x00000010


	//----- nvinfo : EIATTR_CBANK_PARAM_SIZE
	.align		4
.L_41:
        /*0090*/ 	.byte	0x03, 0x19
        /*0092*/ 	.short	0x002c


	//----- nvinfo : EIATTR_PARAM_CBANK
	.align		4
        /*0094*/ 	.byte	0x04, 0x0a
        /*0096*/ 	.short	(.L_43 - .L_42)
	.align		4
.L_42:
        /*0098*/ 	.word	index@(.nv.constant0._Z5FC_bpPfS_S_S_iii)
        /*009c*/ 	.short	0x0380
        /*009e*/ 	.short	0x002c


	//----- nvinfo : EIATTR_SW_WAR
	.align		4
.L_43:
        /*00a0*/ 	.byte	0x04, 0x36
        /*00a2*/ 	.short	(.L_45 - .L_44)
.L_44:
        /*00a4*/ 	.word	0x00000008
.L_45:


//--------------------- .nv.info._Z5FC_fpPfS_S_S_iii --------------------------
	.section	.nv.info._Z5FC_fpPfS_S_S_iii,"",@"SHT_CUDA_INFO"
	.sectionflags	@""
	.align	4


	//----- nvinfo : EIATTR_CUDA_API_VERSION
	.align		4
        /*0000*/ 	.byte	0x04, 0x37
        /*0002*/ 	.short	(.L_47 - .L_46)
.L_46:
        /*0004*/ 	.word	0x00000082


	//----- nvinfo : EIATTR_KPARAM_INFO
	.align		4
.L_47:
        /*0008*/ 	.byte	0x04, 0x17
        /*000a*/ 	.short	(.L_49 - .L_48)
.L_48:
        /*000c*/ 	.word	0x00000000
        /*0010*/ 	.short	0x0006
        /*0012*/ 	.short	0x0028
        /*0014*/ 	.byte	0x00, 0xf0, 0x11, 0x00


	//----- nvinfo : EIATTR_KPARAM_INFO
	.align		4
.L_49:
        /*0018*/ 	.byte	0x04, 0x17
        /*001a*/ 	.short	(.L_51 - .L_50)
.L_50:
        /*001c*/ 	.word	0x00000000
        /*0020*/ 	.short	0x0005
        /*0022*/ 	.short	0x0024
        /*0024*/ 	.byte	0x00, 0xf0, 0x11, 0x00


	//----- nvinfo : EIATTR_KPARAM_INFO
	.align		4
.L_51:
        /*0028*/ 	.byte	0x04, 0x17
        /*002a*/ 	.short	(.L_53 - .L_52)
.L_52:
        /*002c*/ 	.word	0x00000000
        /*0030*/ 	.short	0x0004
        /*0032*/ 	.short	0x0020
        /*0034*/ 	.byte	0x00, 0xf0, 0x11, 0x00


	//----- nvinfo : EIATTR_KPARAM_INFO
	.align		4
.L_53:
        /*0038*/ 	.byte	0x04, 0x17
        /*003a*/ 	.short	(.L_55 - .L_54)
.L_54:
        /*003c*/ 	.word	0x00000000
        /*0040*/ 	.short	0x0003
        /*0042*/ 	.short	0x0018
        /*0044*/ 	.byte	0x00, 0xf5, 0x21, 0x00


	//----- nvinfo : EIATTR_KPARAM_INFO
	.align		4
.L_55:
        /*0048*/ 	.byte	0x04, 0x17
        /*004a*/ 	.short	(.L_57 - .L_56)
.L_56:
        /*004c*/ 	.word	0x00000000
        /*0050*/ 	.short	0x0002
        /*0052*/ 	.short	0x0010
        /*0054*/ 	.byte	0x00, 0xf5, 0x21, 0x00


	//----- nvinfo : EIATTR_KPARAM_INFO
	.align		4
.L_57:
        /*0058*/ 	.byte	0x04, 0x17
        /*005a*/ 	.short	(.L_59 - .L_58)
.L_58:
        /*005c*/ 	.word	0x00000000
        /*0060*/ 	.short	0x0001
        /*0062*/ 	.short	0x0008
        /*0064*/ 	.byte	0x00, 0xf5, 0x21, 0x00


	//----- nvinfo : EIATTR_KPARAM_INFO
	.align		4
.L_59:
        /*0068*/ 	.byte	0x04, 0x17
        /*006a*/ 	.short	(.L_61 - .L_60)
.L_60:
        /*006c*/ 	.word	0x00000000
        /*0070*/ 	.short	0x0000
        /*0072*/ 	.short	0x0000
        /*0074*/ 	.byte	0x00, 0xf5, 0x21, 0x00


	//----- nvinfo : EIATTR_SPARSE_MMA_MASK
	.align		4
.L_61:
        /*0078*/ 	.byte	0x03, 0x50
        /*007a*/ 	.short	0x0000


	//----- nvinfo : EIATTR_MAXREG_COUNT
	.align		4
        /*007c*/ 	.byte	0x03, 0x1b
        /*007e*/ 	.short	0x00ff


	//----- nvinfo : EIATTR_NUM_BARRIERS
	.align		4
        /*0080*/ 	.byte	0x02, 0x4c
        /*0082*/ 	.byte	0x01
	.zero		1


	//----- nvinfo : EIATTR_MERCURY_ISA_VERSION
	.align		4
        /*0084*/ 	.byte	0x03, 0x5f
        /*0086*/ 	.short	0x0101


	//----- nvinfo : EIATTR_VRC_CTA_INIT_COUNT
	.align		4
        /*0088*/ 	.byte	0x02, 0x4a
	.zero		1
	.zero		1


	//----- nvinfo : EIATTR_EXIT_INSTR_OFFSETS
	.align		4
        /*008c*/ 	.byte	0x04, 0x1c
        /*008e*/ 	.short	(.L_63 - .L_62)


	//   ....[0]....
.L_62:
        /*0090*/ 	.word	0x00000c20


	//   ....[1]....
        /*0094*/ 	.word	0x00000c90


	//----- nvinfo : EIATTR_CRS_STACK_SIZE
	.align		4
.L_63:
        /*0098*/ 	.byte	0x04, 0x1e
        /*009a*/ 	.short	(.L_65 - .L_64)
.L_64:
        /*009c*/ 	.word	0x00000000


	//----- nvinfo : EIATTR_CBANK_PARAM_SIZE
	.align		4
.L_65:
        /*00a0*/ 	.byte	0x03, 0x19
        /*00a2*/ 	.short	0x002c


	//----- nvinfo : EIATTR_PARAM_CBANK
	.align		4
        /*00a4*/ 	.byte	0x04, 0x0a
        /*00a6*/ 	.short	(.L_67 - .L_66)
	.align		4
.L_66:
        /*00a8*/ 	.word	index@(.nv.constant0._Z5FC_fpPfS_S_S_iii)
        /*00ac*/ 	.short	0x0380
        /*00ae*/ 	.short	0x002c


	//----- nvinfo : EIATTR_SW_WAR
	.align		4
.L_67:
        /*00b0*/ 	.byte	0x04, 0x36
        /*00b2*/ 	.short	(.L_69 - .L_68)
.L_68:
        /*00b4*/ 	.word	0x00000008
.L_69:


//--------------------- .nv.info._Z10maxpool_bpPfS_Piii --------------------------
	.section	.nv.info._Z10maxpool_bpPfS_Piii,"",@"SHT_CUDA_INFO"
	.sectionflags	@""
	.align	4


	//----- nvinfo : EIATTR_CUDA_API_VERSION
	.align		4
        /*0000*/ 	.byte	0x04, 0x37
        /*0002*/ 	.short	(.L_71 - .L_70)
.L_70:
        /*0004*/ 	.word	0x00000082


	//----- nvinfo : EIATTR_KPARAM_INFO
	.align		4
.L_71:
        /*0008*/ 	.byte	0x04, 0x17
        /*000a*/ 	.short	(.L_73 - .L_72)
.L_72:
        /*000c*/ 	.word	0x00000000
        /*0010*/ 	.short	0x0004
        /*0012*/ 	.short	0x001c
        /*0014*/ 	.byte	0x00, 0xf0, 0x11, 0x00


	//----- nvinfo : EIATTR_KPARAM_INFO
	.align		4
.L_73:
        /*0018*/ 	.byte	0x04, 0x17
        /*001a*/ 	.short	(.L_75 - .L_74)
.L_74:
        /*001c*/ 	.word	0x00000000
        /*0020*/ 	.short	0x0003
        /*0022*/ 	.short	0x0018
        /*0024*/ 	.byte	0x00, 0xf0, 0x11, 0x00


	//----- nvinfo : EIATTR_KPARAM_INFO
	.align		4
.L_75:
        /*0028*/ 	.byte	0x04, 0x17
        /*002a*/ 	.short	(.L_77 - .L_76)
.L_76:
        /*002c*/ 	.word	0x00000000
        /*0030*/ 	.short	0x0002
        /*0032*/ 	.short	0x0010
        /*0034*/ 	.byte	0x00, 0xf5, 0x21, 0x00


	//----- nvinfo : EIATTR_KPARAM_INFO
	.align		4
.L_77:
        /*0038*/ 	.byte	0x04, 0x17
        /*003a*/ 	.short	(.L_79 - .L_78)
.L_78:
        /*003c*/ 	.word	0x00000000
        /*0040*/ 	.short	0x0001
        /*0042*/ 	.short	0x0008
        /*0044*/ 	.byte	0x00, 0xf5, 0x21, 0x00


	//----- nvinfo : EIATTR_KPARAM_INFO
	.align		4
.L_79:
        /*0048*/ 	.byte	0x04, 0x17
        /*004a*/ 	.short	(.L_81 - .L_80)
.L_80:
        /*004c*/ 	.word	0x00000000
        /*0050*/ 	.short	0x0000
        /*0052*/ 	.short	0x0000
        /*0054*/ 	.byte	0x00, 0xf5, 0x21, 0x00


	//----- nvinfo : EIATTR_SPARSE_MMA_MASK
	.align		4
.L_81:
        /*0058*/ 	.byte	0x03, 0x50
        /*005a*/ 	.short	0x0000


	//----- nvinfo : EIATTR_MAXREG_COUNT
	.align		4
        /*005c*/ 	.byte	0x03, 0x1b
        /*005e*/ 	.short	0x00ff


	//----- nvinfo : EIATTR_MERCURY_ISA_VERSION
	.align		4
        /*0060*/ 	.byte	0x03, 0x5f
        /*0062*/ 	.short	0x0101


	//----- nvinfo : EIATTR_VRC_CTA_INIT_COUNT
	.align		4
        /*0064*/ 	.byte	0x02, 0x4a
	.zero		1
	.zero		1


	//----- nvinfo : EIATTR_EXIT_INSTR_OFFSETS
	.align		4
        /*0068*/ 	.byte	0x04, 0x1c
        /*006a*/ 	.short	(.L_83 - .L_82)


	//   ....[0]....
.L_82:
        /*006c*/ 	.word	0x000000c0


	//   ....[1]....
        /*0070*/ 	.word	0x000001b0


	//----- nvinfo : EIATTR_CBANK_PARAM_SIZE
	.align		4
.L_83:
        /*0074*/ 	.byte	0x03, 0x19
        /*0076*/ 	.short	0x0020


	//----- nvinfo : EIATTR_PARAM_CBANK
	.align		4
        /*0078*/ 	.byte	0x04, 0x0a
        /*007a*/ 	.short	(.L_85 - .L_84)
	.align		4
.L_84:
        /*007c*/ 	.word	index@(.nv.constant0._Z10maxpool_bpPfS_Piii)
        /*0080*/ 	.short	0x0380
        /*0082*/ 	.short	0x0020


	//----- nvinfo : EIATTR_SW_WAR
	.align		4
.L_85:
        /*0084*/ 	.byte	0x04, 0x36
        /*0086*/ 	.short	(.L_87 - .L_86)
.L_86:
        /*0088*/ 	.word	0x00000008
.L_87:


//--------------------- .nv.info._Z10maxpool_fpPfS_Piii --------------------------
	.section	.nv.info._Z10maxpool_fpPfS_Piii,"",@"SHT_CUDA_INFO"
	.sectionflags	@""
	.align	4


	//----- nvinfo : EIATTR_CUDA_API_VERSION
	.align		4
        /*0000*/ 	.byte	0x04, 0x37
        /*0002*/ 	.short	(.L_89 - .L_88)
.L_88:
        /*0004*/ 	.word	0x00000082


	//----- nvinfo : EIATTR_KPARAM_INFO
	.align		4
.L_89:
        /*0008*/ 	.byte	0x04, 0x17
        /*000a*/ 	.short	(.L_91 - .L_90)
.L_90:
        /*000c*/ 	.word	0x00000000
        /*0010*/ 	.short	0x0004
        /*0012*/ 	.short	0x001c
        /*0014*/ 	.byte	0x00, 0xf0, 0x11, 0x00


	//----- nvinfo : EIATTR_KPARAM_INFO
	.align		4
.L_91:
        /*0018*/ 	.byte	0x04, 0x17
        /*001a*/ 	.short	(.L_93 - .L_92)
.L_92:
        /*001c*/ 	.word	0x00000000
        /*0020*/ 	.short	0x0003
        /*0022*/ 	.short	0x0018
        /*0024*/ 	.byte	0x00, 0xf0, 0x11, 0x00


	//----- nvinfo : EIATTR_KPARAM_INFO
	.align		4
.L_93:
        /*0028*/ 	.byte	0x04, 0x17
        /*002a*/ 	.short	(.L_95 - .L_94)
.L_94:
        /*002c*/ 	.word	0x00000000
        /*0030*/ 	.short	0x0002
        /*0032*/ 	.short	0x0010
        /*0034*/ 	.byte	0x00, 0xf5, 0x21, 0x00


	//----- nvinfo : EIATTR_KPARAM_INFO
	.align		4
.L_95:
        /*0038*/ 	.byte	0x04, 0x17
        /*003a*/ 	.short	(.L_97 - .L_96)
.L_96:
        /*003c*/ 	.word	0x00000000
        /*0040*/ 	.short	0x0001
        /*0042*/ 	.short	0x0008
        /*0044*/ 	.byte	0x00, 0xf5, 0x21, 0x00


	//----- nvinfo : EIATTR_KPARAM_INFO
	.align		4
.L_97:
        /*0048*/ 	.byte	0x04, 0x17
        /*004a*/ 	.short	(.L_99 - .L_98)
.L_98:
        /*004c*/ 	.word	0x00000000
        /*0050*/ 	.short	0x0000
        /*0052*/ 	.short	0x0000
        /*0054*/ 	.byte	0x00, 0xf5, 0x21, 0x00


	//----- nvinfo : EIATTR_SPARSE_MMA_MASK
	.align		4
.L_99:
        /*0058*/ 	.byte	0x03, 0x50
        /*005a*/ 	.short	0x0000


	//----- nvinfo : EIATTR_MAXREG_COUNT
	.align		4
        /*005c*/ 	.byte	0x03, 0x1b
        /*005e*/ 	.short	0x00ff


	//----- nvinfo : EIATTR_MERCURY_ISA_VERSION
	.align		4
        /*0060*/ 	.byte	0x03, 0x5f
        /*0062*/ 	.short	0x0101


	//----- nvinfo : EIATTR_VRC_CTA_INIT_COUNT
	.align		4
        /*0064*/ 	.byte	0x02, 0x4a
	.zero		1
	.zero		1


	//----- nvinfo : EIATTR_EXIT_INSTR_OFFSETS
	.align		4
        /*0068*/ 	.byte	0x04, 0x1c
        /*006a*/ 	.short	(.L_101 - .L_100)


	//   ....[0]....
.L_100:
        /*006c*/ 	.word	0x00000100


	//   ....[1]....
        /*0070*/ 	.word	0x000002f0


	//   ....[2]....
        /*0074*/ 	.word	0x00000330


	//----- nvinfo : EIATTR_CBANK_PARAM_SIZE
	.align		4
.L_101:
        /*0078*/ 	.byte	0x03, 0x19
        /*007a*/ 	.short	0x0020


	//----- nvinfo : EIATTR_PARAM_CBANK
	.align		4
        /*007c*/ 	.byte	0x04, 0x0a
        /*007e*/ 	.short	(.L_103 - .L_102)
	.align		4
.L_102:
        /*0080*/ 	.word	index@(.nv.constant0._Z10maxpool_fpPfS_Piii)
        /*0084*/ 	.short	0x0380
        /*0086*/ 	.short	0x0020


	//----- nvinfo : EIATTR_SW_WAR
	.align		4
.L_103:
        /*0088*/ 	.byte	0x04, 0x36
        /*008a*/ 	.short	(.L_105 - .L_104)
.L_104:
        /*008c*/ 	.word	0x00000008
.L_105:


//--------------------- .nv.callgraph             --------------------------
	.section	.nv.callgraph,"",@"SHT_CUDA_CALLGRAPH"
	.align	4
	.sectionentsize	8
	.align		4
        /*0000*/ 	.word	0x00000000
	.align		4
        /*0004*/ 	.word	0xffffffff
	.align		4
        /*0008*/ 	.word	0x00000000
	.align		4
        /*000c*/ 	.word	0xfffffffe
	.align		4
        /*0010*/ 	.word	0x00000000
	.align		4
        /*0014*/ 	.word	0xfffffffd
	.align		4
        /*0018*/ 	.word	0x00000000
	.align		4
        /*001c*/ 	.word	0xfffffffc


//--------------------- .text._Z5FC_bpPfS_S_S_iii --------------------------
	.section	.text._Z5FC_bpPfS_S_S_iii,"ax",@progbits
	.align	128
        .global         _Z5FC_bpPfS_S_S_iii
        .type           _Z5FC_bpPfS_S_S_iii,@function
        .size           _Z5FC_bpPfS_S_S_iii,(.L_x_12 - _Z5FC_bpPfS_S_S_iii)
        .other          _Z5FC_bpPfS_S_S_iii,@"STO_CUDA_ENTRY STV_DEFAULT"
_Z5FC_bpPfS_S_S_iii:
.text._Z5FC_bpPfS_S_S_iii:
[----:B------:R-:W-:Y:S01]  /*0000*/  LDC R1, c[0x0][0x37c] ;  /* 0x0000df00ff017b82 */ /* 0x000fe20000000800 */
[----:B------:R-:W-:Y:S05]  /*0010*/  EXIT ;  /* 0x000000000000794d */ /* 0x000fea0003800000 */
.L_x_0:
[----:B------:R-:W-:-:S00]  /*0020*/  BRA `(.L_x_0) ;  /* 0xfffffffc00fc7947 */ /* 0x000fc0000383ffff */
[----:B------:R-:W-:-:S00]  /*0030*/  NOP ;  /* 0x0000000000007918 */ /* 0x000fc00000000000 */
        /* <DEDUP_REMOVED lines=12> */
.L_x_12:


//--------------------- .text._Z5FC_fpPfS_S_S_iii --------------------------
	.section	.text._Z5FC_fpPfS_S_S_iii,"ax",@progbits
	.align	128
        .global         _Z5FC_fpPfS_S_S_iii
        .type           _Z5FC_fpPfS_S_S_iii,@function
        .size           _Z5FC_fpPfS_S_S_iii,(.L_x_13 - _Z5FC_fpPfS_S_S_iii)
        .other          _Z5FC_fpPfS_S_S_iii,@"STO_CUDA_ENTRY STV_DEFAULT"
_Z5FC_fpPfS_S_S_iii:
.text._Z5FC_fpPfS_S_S_iii:
[----:B------:R-:W-:Y:S01]  /*0000*/  LDC R1, c[0x0][0x37c] ;  /* 0x0000df00ff017b82 */ /* 0x000fe20000000800 */
[----:B------:R-:W0:Y:S07]  /*0010*/  S2R R4, SR_TID.X ;  /* 0x0000000000047919 */ /* 0x000e2e0000002100 */
[----:B------:R-:W1:Y:S01]  /*0020*/  LDC R0, c[0x0][0x364] ;  /* 0x0000d900ff007b82 */ /* 0x000e620000000800 */
[----:B------:R-:W2:Y:S01]  /*0030*/  LDCU UR6, c[0x0][0x3a8] ;  /* 0x00007500ff0677ac */ /* 0x000ea20008000800 */
[----:B------:R-:W-:Y:S01]  /*0040*/  BSSY.RECONVERGENT B0, `(.L_x_1) ;  /* 0x00000bc000007945 */ /* 0x000fe20003800200 */
[----:B------:R-:W1:Y:S01]  /*0050*/  S2R R7, SR_TID.Y ;  /* 0x0000000000077919 */ /* 0x000e620000002200 */
[----:B------:R-:W3:Y:S04]  /*0060*/  LDCU UR7, c[0x0][0x3a0] ;  /* 0x00007400ff0777ac */ /* 0x000ee80008000800 */
[----:B------:R-:W0:Y:S01]  /*0070*/  S2UR UR5, SR_CTAID.X ;  /* 0x00000000000579c3 */ /* 0x000e220000002500 */
[----:B------:R-:W4:Y:S07]  /*0080*/  LDCU.64 UR10, c[0x0][0x358] ;  /* 0x00006b00ff0a77ac */ /* 0x000f2e0008000a00 */
[----:B------:R-:W0:Y:S08]  /*0090*/  LDC R5, c[0x0][0x360] ;  /* 0x0000d800ff057b82 */ /* 0x000e300000000800 */
[----:B------:R-:W1:Y:S08]  /*00a0*/  S2UR UR4, SR_CTAID.Y ;  /* 0x00000000000479c3 */ /* 0x000e700000002600 */
[----:B------:R-:W5:Y:S01]  /*00b0*/  LDC.64 R2, c[0x0][0x388] ;  /* 0x0000e200ff027b82 */ /* 0x000f620000000a00 */
[----:B0-----:R-:W-:-:S05]  /*00c0*/  IMAD R5, R5, UR5, R4 ;  /* 0x0000000505057c24 */ /* 0x001fca000f8e0204 */
[----:B--2---:R-:W-:Y:S01]  /*00d0*/  ISETP.GE.AND P0, PT, R5, UR6, PT ;  /* 0x0000000605007c0c */ /* 0x004fe2000bf06270 */
[----:B-1----:R-:W-:-:S04]  /*00e0*/  IMAD R0, R0, UR4, R7 ;  /* 0x0000000400007c24 */ /* 0x002fc8000f8e0207 */
[C---:B------:R-:W-:Y:S01]  /*00f0*/  IMAD R5, R0.reuse, UR6, R5 ;  /* 0x0000000600057c24 */ /* 0x040fe2000f8e0205 */
[----:B---3--:R-:W-:-:S03]  /*0100*/  ISETP.LT.AND P0, PT, R0, UR7, !P0 ;  /* 0x0000000700007c0c */ /* 0x008fc6000c701270 */
[----:B-----5:R-:W-:-:S10]  /*0110*/  IMAD.WIDE R2, R5, 0x4, R2 ;  /* 0x0000000405027825 */ /* 0x020fd400078e0202 */
[----:B----4-:R-:W-:Y:S05]  /*0120*/  @!P0 BRA `(.L_x_2) ;  /* 0x0000000800b48947 */ /* 0x010fea0003800000 */
[----:B------:R-:W0:Y:S01]  /*0130*/  LDCU UR6, c[0x0][0x3a4] ;  /* 0x00007480ff0677ac */ /* 0x000e220008000800 */
[----:B------:R-:W-:Y:S01]  /*0140*/  HFMA2 R17, -RZ, RZ, 0, 0 ;  /* 0x00000000ff117431 */ /* 0x000fe200000001ff */
[----:B0-----:R-:W-:-:S09]  /*0150*/  UISETP.GE.AND UP0, UPT, UR6, 0x1, UPT ;  /* 0x000000010600788c */ /* 0x001fd2000bf06270 */
[----:B------:R-:W-:Y:S05]  /*0160*/  BRA.U !UP0, `(.L_x_3) ;  /* 0x0000000908a07547 */ /* 0x000fea000b800000 */
[----:B------:R-:W-:Y:S02]  /*0170*/  UISETP.GE.U32.AND UP1, UPT, UR6, 0x10, UPT ;  /* 0x000000100600788c */ /* 0x000fe4000bf26070 */
[----:B------:R-:W-:Y:S01]  /*0180*/  IMAD R8, R0, UR6, RZ ;  /* 0x0000000600087c24 */ /* 0x000fe2000f8e02ff */
[----:B------:R-:W-:Y:S01]  /*0190*/  ULOP3.LUT UR7, UR6, 0xf, URZ, 0xc0, !UPT ;  /* 0x0000000f06077892 */ /* 0x000fe2000f8ec0ff */
[----:B------:R-:W-:Y:S02]  /*01a0*/  MOV R17, RZ ;  /* 0x000000ff00117202 */ /* 0x000fe40000000f00 */
[----:B------:R-:W-:Y:S01]  /*01b0*/  MOV R9, RZ ;  /* 0x000000ff00097202 */ /* 0x000fe20000000f00 */
[----:B------:R-:W-:Y:S02]  /*01c0*/  UISETP.NE.AND UP0, UPT, UR7, URZ, UPT ;  /* 0x000000ff0700728c */ /* 0x000fe4000bf05270 */
[----:B------:R-:W-:Y:S09]  /*01d0*/  BRA.U !UP1, `(.L_x_4) ;  /* 0x0000000509107547 */ /* 0x000ff2000b800000 */
[----:B------:R-:W0:Y:S01]  /*01e0*/  LDC.64 R4, c[0x0][0x390] ;  /* 0x0000e400ff047b82 */ /* 0x000e220000000a00 */
[----:B------:R-:W1:Y:S01]  /*01f0*/  LDCU.64 UR4, c[0x0][0x380] ;  /* 0x00007000ff0477ac */ /* 0x000e620008000a00 */
[----:B------:R-:W-:Y:S01]  /*0200*/  MOV R17, RZ ;  /* 0x000000ff00117202 */ /* 0x000fe20000000f00 */
[----:B------:R-:W-:-:S04]  /*0210*/  ULOP3.LUT UR8, UR6, 0x7ffffff0, URZ, 0xc0, !UPT ;  /* 0x7ffffff006087892 */ /* 0x000fc8000f8ec0ff */
[----:B------:R-:W-:Y:S02]  /*0220*/  UIADD3 UR9, UPT, UPT, -UR8, URZ, URZ ;  /* 0x000000ff08097290 */ /* 0x000fe4000fffe1ff */
[----:B------:R-:W-:Y:S01]  /*0230*/  MOV R9, UR8 ;  /* 0x0000000800097c02 */ /* 0x000fe20008000f00 */
[----:B-1----:R-:W-:-:S04]  /*0240*/  UIADD3 UR4, UP1, UPT, UR4, 0x20, URZ ;  /* 0x0000002004047890 */ /* 0x002fc8000ff3e0ff */
[----:B------:R-:W-:Y:S01]  /*0250*/  UIADD3.X UR5, UPT, UPT, URZ, UR5, URZ, UP1, !UPT ;  /* 0x00000005ff057290 */ /* 0x000fe20008ffe4ff */
[----:B0-----:R-:W-:Y:S01]  /*0260*/  IMAD.WIDE.U32 R4, R8, 0x4, R4 ;  /* 0x0000000408047825 */ /* 0x001fe200078e0004 */
[----:B------:R-:W-:Y:S02]  /*0270*/  MOV R6, UR4 ;  /* 0x0000000400067c02 */ /* 0x000fe40008000f00 */
[----:B------:R-:W-:Y:S02]  /*0280*/  IADD3 R4, P1, PT, R4, 0x20, RZ ;  /* 0x0000002004047810 */ /* 0x000fe40007f3e0ff */
[----:B------:R-:W-:Y:S02]  /*0290*/  MOV R7, UR5 ;  /* 0x0000000500077c02 */ /* 0x000fe40008000f00 */
[----:B------:R-:W-:-:S09]  /*02a0*/  IADD3.X R5, PT, PT, RZ, R5, RZ, P1, !PT ;  /* 0x00000005ff057210 */ /* 0x000fd20000ffe4ff */
.L_x_5:
[----:B------:R-:W2:Y:S04]  /*02b0*/  LDG.E R16, desc[UR10][R6.64+-0x20] ;  /* 0xffffe00a06107981 */ /* 0x000ea8000c1e1900 */
[----:B------:R-:W2:Y:S04]  /*02c0*/  LDG.E R24, desc[UR10][R4.64+-0x20] ;  /* 0xffffe00a04187981 */ /* 0x000ea8000c1e1900 */
[----:B------:R-:W3:Y:S04]  /*02d0*/  LDG.E R25, desc[UR10][R6.64+-0x1c] ;  /* 0xffffe40a06197981 */ /* 0x000ee8000c1e1900 */
[----:B------:R-:W3:Y:S04]  /*02e0*/  LDG.E R26, desc[UR10][R4.64+-0x1c] ;  /* 0xffffe40a041a7981 */ /* 0x000ee8000c1e1900 */
[----:B------:R-:W4:Y:S04]  /*02f0*/  LDG.E R19, desc[UR10][R6.64+-0x18] ;  /* 0xffffe80a06137981 */ /* 0x000f28000c1e1900 */
[----:B------:R-:W4:Y:S04]  /*0300*/  LDG.E R18, desc[UR10][R4.64+-0x18] ;  /* 0xffffe80a04127981 */ /* 0x000f28000c1e1900 */
[----:B------:R-:W5:Y:S04]  /*0310*/  LDG.E R20, desc[UR10][R6.64+-0x14] ;  /* 0xffffec0a06147981 */ /* 0x000f68000c1e1900 */
        /* <DEDUP_REMOVED lines=8> */
[----:B------:R-:W5:Y:S01]  /*03a0*/  LDG.E R15, desc[UR10][R4.64+-0x4] ;  /* 0xfffffc0a040f7981 */ /* 0x000f62000c1e1900 */
[----:B--2---:R-:W-:-:S03]  /*03b0*/  FFMA R16, R16, R24, R17 ;  /* 0x0000001810107223 */ /* 0x004fc60000000011 */
[----:B------:R-:W2:Y:S04]  /*03c0*/  LDG.E R17, desc[UR10][R6.64] ;  /* 0x0000000a06117981 */ /* 0x000ea8000c1e1900 */
[----:B------:R-:W2:Y:S01]  /*03d0*/  LDG.E R24, desc[UR10][R6.64+0x14] ;  /* 0x0000140a06187981 */ /* 0x000ea2000c1e1900 */
[----:B---3--:R-:W-:-:S03]  /*03e0*/  FFMA R26, R25, R26, R16 ;  /* 0x0000001a191a7223 */ /* 0x008fc60000000010 */
[----:B------:R-:W2:Y:S01]  /*03f0*/  LDG.E R16, desc[UR10][R4.64] ;  /* 0x0000000a04107981 */ /* 0x000ea2000c1e1900 */
[----:B----4-:R-:W-:-:S03]  /*0400*/  FFMA R25, R19, R18, R26 ;  /* 0x0000001213197223 */ /* 0x010fc6000000001a */
[----:B------:R-:W3:Y:S04]  /*0410*/  LDG.E R18, desc[UR10][R6.64+0x4] ;  /* 0x0000040a06127981 */ /* 0x000ee8000c1e1900 */
[----:B------:R-:W3:Y:S01]  /*0420*/  LDG.E R19, desc[UR10][R4.64+0x4] ;  /* 0x0000040a04137981 */ /* 0x000ee2000c1e1900 */
[----:B-----5:R-:W-:-:S03]  /*0430*/  FFMA R25, R20, R21, R25 ;  /* 0x0000001514197223 */ /* 0x020fc60000000019 */
[----:B------:R-:W4:Y:S04]  /*0440*/  LDG.E R20, desc[UR10][R6.64+0x8] ;  /* 0x0000080a06147981 */ /* 0x000f28000c1e1900 */
[----:B------:R-:W4:Y:S01]  /*0450*/  LDG.E R21, desc[UR10][R4.64+0x8] ;  /* 0x0000080a04157981 */ /* 0x000f22000c1e1900 */
[----:B------:R-:W-:-:S03]  /*0460*/  FFMA R25, R22, R23, R25 ;  /* 0x0000001716197223 */ /* 0x000fc60000000019 */
[----:B------:R-:W5:Y:S04]  /*0470*/  LDG.E R22, desc[UR10][R6.64+0xc] ;  /* 0x00000c0a06167981 */ /* 0x000f68000c1e1900 */
[----:B------:R-:W5:Y:S01]  /*0480*/  LDG.E R23, desc[UR10][R4.64+0xc] ;  /* 0x00000c0a04177981 */ /* 0x000f62000c1e1900 */
[----:B------:R-:W-:-:S03]  /*0490*/  FFMA R25, R10, R11, R25 ;  /* 0x0000000b0a197223 */ /* 0x000fc60000000019 */
[----:B------:R-:W5:Y:S04]  /*04a0*/  LDG.E R10, desc[UR10][R6.64+0x10] ;  /* 0x0000100a060a7981 */ /* 0x000f68000c1e1900 */
[----:B------:R-:W5:Y:S01]  /*04b0*/  LDG.E R11, desc[UR10][R4.64+0x10] ;  /* 0x0000100a040b7981 */ /* 0x000f62000c1e1900 */
[----:B------:R-:W-:-:S03]  /*04c0*/  FFMA R27, R12, R13, R25 ;  /* 0x0000000d0c1b7223 */ /* 0x000fc60000000019 */
[----:B------:R-:W5:Y:S04]  /*04d0*/  LDG.E R25, desc[UR10][R4.64+0x14] ;  /* 0x0000140a04197981 */ /* 0x000f68000c1e1900 */
[----:B------:R-:W5:Y:S04]  /*04e0*/  LDG.E R12, desc[UR10][R6.64+0x18] ;  /* 0x0000180a060c7981 */ /* 0x000f68000c1e1900 */
[----:B------:R-:W5:Y:S01]  /*04f0*/  LDG.E R13, desc[UR10][R4.64+0x18] ;  /* 0x0000180a040d7981 */ /* 0x000f62000c1e1900 */
[----:B------:R-:W-:-:S03]  /*0500*/  FFMA R26, R14, R15, R27 ;  /* 0x0000000f0e1a7223 */ /* 0x000fc6000000001b */
[----:B------:R0:W5:Y:S04]  /*0510*/  LDG.E R14, desc[UR10][R6.64+0x1c] ;  /* 0x00001c0a060e7981 */ /* 0x000168000c1e1900 */
[----:B------:R1:W5:Y:S01]  /*0520*/  LDG.E R15, desc[UR10][R4.64+0x1c] ;  /* 0x00001c0a040f7981 */ /* 0x000362000c1e1900 */
[----:B------:R-:W-:-:S04]  /*0530*/  UIADD3 UR9, UPT, UPT, UR9, 0x10, URZ ;  /* 0x0000001009097890 */ /* 0x000fc8000fffe0ff */
[----:B------:R-:W-:Y:S01]  /*0540*/  UISETP.NE.AND UP1, UPT, UR9, URZ, UPT ;  /* 0x000000ff0900728c */ /* 0x000fe2000bf25270 */
[----:B0-----:R-:W-:Y:S02]  /*0550*/  IADD3 R6, P1, PT, R6, 0x40, RZ ;  /* 0x0000004006067810 */ /* 0x001fe40007f3e0ff */
[----:B-1----:R-:W-:Y:S02]  /*0560*/  IADD3 R4, P2, PT, R4, 0x40, RZ ;  /* 0x0000004004047810 */ /* 0x002fe40007f5e0ff */
[----:B------:R-:W-:Y:S02]  /*0570*/  IADD3.X R7, PT, PT, RZ, R7, RZ, P1, !PT ;  /* 0x00000007ff077210 */ /* 0x000fe40000ffe4ff */
[----:B------:R-:W-:Y:S01]  /*0580*/  IADD3.X R5, PT, PT, RZ, R5, RZ, P2, !PT ;  /* 0x00000005ff057210 */ /* 0x000fe200017fe4ff */
[----:B--2---:R-:W-:-:S04]  /*0590*/  FFMA R17, R17, R16, R26 ;  /* 0x0000001011117223 */ /* 0x004fc8000000001a */
[----:B---3--:R-:W-:-:S04]  /*05a0*/  FFMA R17, R18, R19, R17 ;  /* 0x0000001312117223 */ /* 0x008fc80000000011 */
[----:B----4-:R-:W-:-:S04]  /*05b0*/  FFMA R17, R20, R21, R17 ;  /* 0x0000001514117223 */ /* 0x010fc80000000011 */
[----:B-----5:R-:W-:-:S04]  /*05c0*/  FFMA R17, R22, R23, R17 ;  /* 0x0000001716117223 */ /* 0x020fc80000000011 */
[----:B------:R-:W-:-:S04]  /*05d0*/  FFMA R11, R10, R11, R17 ;  /* 0x0000000b0a0b7223 */ /* 0x000fc80000000011 */
[----:B------:R-:W-:-:S04]  /*05e0*/  FFMA R11, R24, R25, R11 ;  /* 0x00000019180b7223 */ /* 0x000fc8000000000b */
[----:B------:R-:W-:-:S04]  /*05f0*/  FFMA R11, R12, R13, R11 ;  /* 0x0000000d0c0b7223 */ /* 0x000fc8000000000b */
[----:B------:R-:W-:Y:S01]  /*0600*/  FFMA R17, R14, R15, R11 ;  /* 0x0000000f0e117223 */ /* 0x000fe2000000000b */
[----:B------:R-:W-:Y:S06]  /*0610*/  BRA.U UP1, `(.L_x_5) ;  /* 0xfffffffd01247547 */ /* 0x000fec000b83ffff */
.L_x_4:
[----:B------:R-:W-:Y:S05]  /*0620*/  BRA.U !UP0, `(.L_x_3) ;  /* 0x0000000508707547 */ /* 0x000fea000b800000 */
[----:B------:R-:W-:Y:S02]  /*0630*/  UISETP.GE.U32.AND UP0, UPT, UR7, 0x8, UPT ;  /* 0x000000080700788c */ /* 0x000fe4000bf06070 */
[----:B------:R-:W-:-:S04]  /*0640*/  ULOP3.LUT UR5, UR6, 0x7, URZ, 0xc0, !UPT ;  /* 0x0000000706057892 */ /* 0x000fc8000f8ec0ff */
[----:B------:R-:W-:-:S03]  /*0650*/  UISETP.NE.AND UP1, UPT, UR5, URZ, UPT ;  /* 0x000000ff0500728c */ /* 0x000fc6000bf25270 */
[----:B------:R-:W-:Y:S08]  /*0660*/  BRA.U !UP0, `(.L_x_6) ;  /* 0x00000001088c7547 */ /* 0x000ff0000b800000 */
[----:B------:R-:W0:Y:S01]  /*0670*/  LDC.64 R10, c[0x0][0x390] ;  /* 0x0000e400ff0a7b82 */ /* 0x000e220000000a00 */
[----:B------:R-:W1:Y:S01]  /*0680*/  LDCU.64 UR8, c[0x0][0x390] ;  /* 0x00007200ff0877ac */ /* 0x000e620008000a00 */
[CC--:B------:R-:W-:Y:S02]  /*0690*/  IADD3 R7, PT, PT, R8.reuse, R9.reuse, RZ ;  /* 0x0000000908077210 */ /* 0x0c0fe40007ffe0ff */
[----:B------:R-:W-:-:S04]  /*06a0*/  IADD3 R12, P1, PT, R8, R9, RZ ;  /* 0x00000009080c7210 */ /* 0x000fc80007f3e0ff */
[----:B------:R-:W2:Y:S01]  /*06b0*/  LDC.64 R4, c[0x0][0x380] ;  /* 0x0000e000ff047b82 */ /* 0x000ea20000000a00 */
[----:B0-----:R-:W-:Y:S01]  /*06c0*/  IMAD.WIDE.U32 R10, R7, 0x4, R10 ;  /* 0x00000004070a7825 */ /* 0x001fe200078e000a */
[----:B------:R-:W-:Y:S02]  /*06d0*/  IADD3.X R7, PT, PT, RZ, RZ, RZ, P1, !PT ;  /* 0x000000ffff077210 */ /* 0x000fe40000ffe4ff */
[C---:B-1----:R-:W-:Y:S02]  /*06e0*/  LEA R6, P1, R12.reuse, UR8, 0x2 ;  /* 0x000000080c067c11 */ /* 0x042fe4000f8210ff */
[----:B------:R-:W3:Y:S02]  /*06f0*/  LDG.E R19, desc[UR10][R10.64] ;  /* 0x0000000a0a137981 */ /* 0x000ee4000c1e1900 */
[----:B------:R-:W-:Y:S01]  /*0700*/  LEA.HI.X R7, R12, UR9, R7, 0x2, P1 ;  /* 0x000000090c077c11 */ /* 0x000fe200088f1407 */
[----:B--2---:R-:W-:-:S04]  /*0710*/  IMAD.WIDE.U32 R4, R9, 0x4, R4 ;  /* 0x0000000409047825 */ /* 0x004fc800078e0004 */
[----:B------:R-:W2:Y:S04]  /*0720*/  LDG.E R20, desc[UR10][R6.64+0x4] ;  /* 0x0000040a06147981 */ /* 0x000ea8000c1e1900 */
[----:B------:R-:W3:Y:S04]  /*0730*/  LDG.E R18, desc[UR10][R4.64] ;  /* 0x0000000a04127981 */ /* 0x000ee8000c1e1900 */
[----:B------:R-:W2:Y:S04]  /*0740*/  LDG.E R21, desc[UR10][R4.64+0x4] ;  /* 0x0000040a04157981 */ /* 0x000ea8000c1e1900 */
        /* <DEDUP_REMOVED lines=12> */
[----:B------:R-:W-:Y:S01]  /*0810*/  IADD3 R9, PT, PT, R9, 0x8, RZ ;  /* 0x0000000809097810 */ /* 0x000fe20007ffe0ff */
[----:B---3--:R-:W-:-:S04]  /*0820*/  FFMA R18, R18, R19, R17 ;  /* 0x0000001312127223 */ /* 0x008fc80000000011 */
[----:B--2---:R-:W-:-:S04]  /*0830*/  FFMA R18, R21, R20, R18 ;  /* 0x0000001415127223 */ /* 0x004fc80000000012 */
[----:B----4-:R-:W-:-:S04]  /*0840*/  FFMA R18, R23, R22, R18 ;  /* 0x0000001617127223 */ /* 0x010fc80000000012 */
[----:B-----5:R-:W-:-:S04]  /*0850*/  FFMA R18, R25, R24, R18 ;  /* 0x0000001819127223 */ /* 0x020fc80000000012 */
[----:B------:R-:W-:-:S04]  /*0860*/  FFMA R15, R15, R16, R18 ;  /* 0x000000100f0f7223 */ /* 0x000fc80000000012 */
[----:B------:R-:W-:-:S04]  /*0870*/  FFMA R13, R12, R13, R15 ;  /* 0x0000000d0c0d7223 */ /* 0x000fc8000000000f */
[----:B------:R-:W-:-:S04]  /*0880*/  FFMA R11, R10, R11, R13 ;  /* 0x0000000b0a0b7223 */ /* 0x000fc8000000000d */
[----:B------:R-:W-:-:S07]  /*0890*/  FFMA R17, R26, R14, R11 ;  /* 0x0000000e1a117223 */ /* 0x000fce000000000b */
.L_x_6:
        /* <DEDUP_REMOVED lines=12> */
[----:B-1----:R-:W-:-:S03]  /*0960*/  LEA R4, P1, R12, UR6, 0x2 ;  /* 0x000000060c047c11 */ /* 0x002fc6000f8210ff */
[----:B------:R-:W3:Y:S01]  /*0970*/  LDG.E R10, desc[UR10][R10.64] ;  /* 0x0000000a0a0a7981 */ /* 0x000ee2000c1e1900 */
        /* <DEDUP_REMOVED lines=8> */
[----:B------:R-:W5:Y:S01]  /*0a00*/  LDG.E R19, desc[UR10][R6.64+0xc] ;  /* 0x00000c0a06137981 */ /* 0x000f62000c1e1900 */
[----:B------:R-:W-:Y:S01]  /*0a10*/  IADD3 R9, PT, PT, R9, 0x4, RZ ;  /* 0x0000000409097810 */ /* 0x000fe20007ffe0ff */
[----:B---3--:R-:W-:-:S04]  /*0a20*/  FFMA R12, R12, R10, R17 ;  /* 0x0000000a0c0c7223 */ /* 0x008fc80000000011 */
[----:B--2---:R-:W-:-:S04]  /*0a30*/  FFMA R12, R13, R14, R12 ;  /* 0x0000000e0d0c7223 */ /* 0x004fc8000000000c */
[----:B----4-:R-:W-:-:S04]  /*0a40*/  FFMA R12, R15, R16, R12 ;  /* 0x000000100f0c7223 */ /* 0x010fc8000000000c */
[----:B-----5:R-:W-:-:S07]  /*0a50*/  FFMA R17, R19, R18, R12 ;  /* 0x0000001213117223 */ /* 0x020fce000000000c */
.L_x_7:
[----:B------:R-:W-:Y:S05]  /*0a60*/  BRA.U !UP1, `(.L_x_3) ;  /* 0x0000000109607547 */ /* 0x000fea000b800000 */
[----:B------:R-:W0:Y:S01]  /*0a70*/  LDC.64 R4, c[0x0][0x390] ;  /* 0x0000e400ff047b82 */ /* 0x000e220000000a00 */
[----:B------:R-:W-:Y:S01]  /*0a80*/  IADD3 R11, PT, PT, R8, R9, RZ ;  /* 0x00000009080b7210 */ /* 0x000fe20007ffe0ff */
[----:B------:R-:W-:-:S06]  /*0a90*/  UIADD3 UR4, UPT, UPT, -UR4, URZ, URZ ;  /* 0x000000ff04047290 */ /* 0x000fcc000fffe1ff */
[----:B------:R-:W1:Y:S01]  /*0aa0*/  LDC.64 R6, c[0x0][0x380] ;  /* 0x0000e000ff067b82 */ /* 0x000e620000000a00 */
[----:B0-----:R-:W-:-:S03]  /*0ab0*/  IMAD.WIDE.U32 R4, R11, 0x4, R4 ;  /* 0x000000040b047825 */ /* 0x001fc600078e0004 */
[----:B------:R-:W-:Y:S02]  /*0ac0*/  MOV R10, R4 ;  /* 0x00000004000a7202 */ /* 0x000fe40000000f00 */
[----:B------:R-:W-:Y:S01]  /*0ad0*/  MOV R11, R5 ;  /* 0x00000005000b7202 */ /* 0x000fe20000000f00 */
[----:B-1----:R-:W-:-:S03]  /*0ae0*/  IMAD.WIDE.U32 R6, R9, 0x4, R6 ;  /* 0x0000000409067825 */ /* 0x002fc600078e0006 */
[----:B------:R-:W-:Y:S02]  /*0af0*/  MOV R8, R6 ;  /* 0x0000000600087202 */ /* 0x000fe40000000f00 */
[----:B------:R-:W-:-:S07]  /*0b00*/  MOV R9, R7 ;  /* 0x0000000700097202 */ /* 0x000fce0000000f00 */
.L_x_8:
[----:B------:R-:W-:Y:S02]  /*0b10*/  MOV R4, R8 ;  /* 0x0000000800047202 */ /* 0x000fe40000000f00 */
[----:B------:R-:W-:Y:S02]  /*0b20*/  MOV R6, R10 ;  /* 0x0000000a00067202 */ /* 0x000fe40000000f00 */
[----:B------:R-:W-:Y:S02]  /*0b30*/  MOV R5, R9 ;  /* 0x0000000900057202 */ /* 0x000fe40000000f00 */
[----:B------:R-:W-:-:S03]  /*0b40*/  MOV R7, R11 ;  /* 0x0000000b00077202 */ /* 0x000fc60000000f00 */
[----:B------:R-:W2:Y:S04]  /*0b50*/  LDG.E R4, desc[UR10][R4.64] ;  /* 0x0000000a04047981 */ /* 0x000ea8000c1e1900 */
[----:B------:R-:W2:Y:S01]  /*0b60*/  LDG.E R6, desc[UR10][R6.64] ;  /* 0x0000000a06067981 */ /* 0x000ea2000c1e1900 */
[----:B------:R-:W-:Y:S01]  /*0b70*/  UIADD3 UR4, UPT, UPT, UR4, 0x1, URZ ;  /* 0x0000000104047890 */ /* 0x000fe2000fffe0ff */
[----:B------:R-:W-:Y:S02]  /*0b80*/  IADD3 R10, P1, PT, R10, 0x4, RZ ;  /* 0x000000040a0a7810 */ /* 0x000fe40007f3e0ff */
[----:B------:R-:W-:Y:S01]  /*0b90*/  IADD3 R8, P2, PT, R8, 0x4, RZ ;  /* 0x0000000408087810 */ /* 0x000fe20007f5e0ff */
[----:B------:R-:W-:Y:S01]  /*0ba0*/  UISETP.NE.AND UP0, UPT, UR4, URZ, UPT ;  /* 0x000000ff0400728c */ /* 0x000fe2000bf05270 */
[----:B------:R-:W-:-:S02]  /*0bb0*/  IADD3.X R11, PT, PT, RZ, R11, RZ, P1, !PT ;  /* 0x0000000bff0b7210 */ /* 0x000fc40000ffe4ff */
[----:B------:R-:W-:Y:S01]  /*0bc0*/  IADD3.X R9, PT, PT, RZ, R9, RZ, P2, !PT ;  /* 0x00000009ff097210 */ /* 0x000fe200017fe4ff */
[----:B--2---:R-:W-:-:S05]  /*0bd0*/  FFMA R17, R4, R6, R17 ;  /* 0x0000000604117223 */ /* 0x004fca0000000011 */
[----:B------:R-:W-:Y:S05]  /*0be0*/  BRA.U UP0, `(.L_x_8) ;  /* 0xfffffffd00c87547 */ /* 0x000fea000b83ffff */
.L_x_3:
[----:B------:R0:W-:Y:S02]  /*0bf0*/  STG.E desc[UR10][R2.64], R17 ;  /* 0x0000001102007986 */ /* 0x0001e4000c10190a */
.L_x_2:
[----:B------:R-:W-:Y:S05]  /*0c00*/  BSYNC.RECONVERGENT B0 ;  /* 0x0000000000007941 */ /* 0x000fea0003800200 */
.L_x_1:
[----:B------:R-:W-:Y:S06]  /*0c10*/  BAR.SYNC.DEFER_BLOCKING 0x0 ;  /* 0x0000000000007b1d */ /* 0x000fec0000010000 */
[----:B------:R-:W-:Y:S05]  /*0c20*/  @!P0 EXIT ;  /* 0x000000000000894d */ /* 0x000fea0003800000 */
[----:B------:R-:W1:Y:S02]  /*0c30*/  LDC.64 R4, c[0x0][0x398] ;  /* 0x0000e600ff047b82 */ /* 0x000e640000000a00 */
[----:B-1----:R-:W-:Y:S02]  /*0c40*/  IMAD.WIDE.U32 R4, R0, 0x4, R4 ;  /* 0x0000000400047825 */ /* 0x002fe400078e0004 */
[----:B------:R-:W2:Y:S04]  /*0c50*/  LDG.E R0, desc[UR10][R2.64] ;  /* 0x0000000a02007981 */ /* 0x000ea8000c1e1900 */
[----:B------:R-:W2:Y:S02]  /*0c60*/  LDG.E R5, desc[UR10][R4.64] ;  /* 0x0000000a04057981 */ /* 0x000ea4000c1e1900 */
[----:B--2---:R-:W-:-:S05]  /*0c70*/  FADD R7, R0, R5 ;  /* 0x0000000500077221 */ /* 0x004fca0000000000 */
[----:B------:R-:W-:Y:S01]  /*0c80*/  STG.E desc[UR10][R2.64], R7 ;  /* 0x0000000702007986 */ /* 0x000fe2000c10190a */
[----:B------:R-:W-:Y:S05]  /*0c90*/  EXIT ;  /* 0x000000000000794d */ /* 0x000fea0003800000 */
.L_x_9:
        /* <DEDUP_REMOVED lines=14> */
.L_x_13:


//--------------------- .text._Z10maxpool_bpPfS_Piii --------------------------
	.section	.text._Z10maxpool_bpPfS_Piii,"ax",@progbits
	.align	128
        .global         _Z10maxpool_bpPfS_Piii
        .type           _Z10maxpool_bpPfS_Piii,@function
        .size           _Z10maxpool_bpPfS_Piii,(.L_x_14 - _Z10maxpool_bpPfS_Piii)
        .other          _Z10maxpool_bpPfS_Piii,@"STO_CUDA_ENTRY STV_DEFAULT"
_Z10maxpool_bpPfS_Piii:
.text._Z10maxpool_bpPfS_Piii:
[----:B------:R-:W-:Y:S01]  /*0000*/  LDC R1, c[0x0][0x37c] ;  /* 0x0000df00ff017b82 */ /* 0x000fe20000000800 */
[----:B------:R-:W0:Y:S07]  /*0010*/  S2R R3, SR_TID.X ;  /* 0x0000000000037919 */ /* 0x000e2e0000002100 */
[----:B------:R-:W0:Y:S01]  /*0020*/  S2UR UR4, SR_CTAID.X ;  /* 0x00000000000479c3 */ /* 0x000e220000002500 */
[----:B------:R-:W1:Y:S01]  /*0030*/  LDCU.64 UR6, c[0x0][0x398] ;  /* 0x00007300ff0677ac */ /* 0x000e620008000a00 */
[----:B------:R-:W2:Y:S06]  /*0040*/  S2R R5, SR_TID.Y ;  /* 0x0000000000057919 */ /* 0x000eac0000002200 */
[----:B------:R-:W0:Y:S08]  /*0050*/  LDC R0, c[0x0][0x360] ;  /* 0x0000d800ff007b82 */ /* 0x000e300000000800 */
[----:B------:R-:W2:Y:S08]  /*0060*/  S2UR UR5, SR_CTAID.Y ;  /* 0x00000000000579c3 */ /* 0x000eb00000002600 */
[----:B------:R-:W2:Y:S01]  /*0070*/  LDC R6, c[0x0][0x364] ;  /* 0x0000d900ff067b82 */ /* 0x000ea20000000800 */
[----:B0-----:R-:W-:-:S05]  /*0080*/  IMAD R0, R0, UR4, R3 ;  /* 0x0000000400007c24 */ /* 0x001fca000f8e0203 */
[----:B-1----:R-:W-:Y:S01]  /*0090*/  ISETP.GE.AND P0, PT, R0, UR7, PT ;  /* 0x0000000700007c0c */ /* 0x002fe2000bf06270 */
[----:B--2---:R-:W-:-:S05]  /*00a0*/  IMAD R6, R6, UR5, R5 ;  /* 0x0000000506067c24 */ /* 0x004fca000f8e0205 */
[----:B------:R-:W-:-:S13]  /*00b0*/  ISETP.GE.OR P0, PT, R6, UR6, P0 ;  /* 0x0000000606007c0c */ /* 0x000fda0008706670 */
[----:B------:R-:W-:Y:S05]  /*00c0*/  @P0 EXIT ;  /* 0x000000000000094d */ /* 0x000fea0003800000 */
[----:B------:R-:W0:Y:S01]  /*00d0*/  LDC.64 R4, c[0x0][0x390] ;  /* 0x0000e400ff047b82 */ /* 0x000e220000000a00 */
[----:B------:R-:W1:Y:S01]  /*00e0*/  LDCU.64 UR4, c[0x0][0x358] ;  /* 0x00006b00ff0477ac */ /* 0x000e620008000a00 */
[----:B------:R-:W-:-:S05]  /*00f0*/  IMAD R9, R6, UR7, RZ ;  /* 0x0000000706097c24 */ /* 0x000fca000f8e02ff */
[----:B------:R-:W-:Y:S01]  /*0100*/  IADD3 R7, PT, PT, R0, R9, RZ ;  /* 0x0000000900077210 */ /* 0x000fe20007ffe0ff */
[----:B------:R-:W2:Y:S04]  /*0110*/  LDC.64 R2, c[0x0][0x388] ;  /* 0x0000e200ff027b82 */ /* 0x000ea80000000a00 */
[----:B0-----:R-:W-:-:S06]  /*0120*/  IMAD.WIDE R4, R7, 0x4, R4 ;  /* 0x0000000407047825 */ /* 0x001fcc00078e0204 */
[----:B-1----:R-:W3:Y:S01]  /*0130*/  LDG.E R4, desc[UR4][R4.64] ;  /* 0x0000000404047981 */ /* 0x002ee2000c1e1900 */
[----:B--2---:R-:W-:Y:S02]  /*0140*/  IMAD.WIDE R2, R7, 0x4, R2 ;  /* 0x0000000407027825 */ /* 0x004fe400078e0202 */
[----:B------:R-:W0:Y:S04]  /*0150*/  LDC.64 R6, c[0x0][0x380] ;  /* 0x0000e000ff067b82 */ /* 0x000e280000000a00 */
[----:B------:R-:W2:Y:S01]  /*0160*/  LDG.E R3, desc[UR4][R2.64] ;  /* 0x0000000402037981 */ /* 0x000ea2000c1e1900 */
[----:B------:R-:W-:-:S04]  /*0170*/  LEA R9, R9, R0, 0x1 ;  /* 0x0000000009097211 */ /* 0x000fc800078e08ff */
[----:B---3--:R-:W-:-:S05]  /*0180*/  LEA R9, R9, R4, 0x1 ;  /* 0x0000000409097211 */ /* 0x008fca00078e08ff */
[----:B0-----:R-:W-:-:S05]  /*0190*/  IMAD.WIDE R6, R9, 0x4, R6 ;  /* 0x0000000409067825 */ /* 0x001fca00078e0206 */
[----:B--2---:R-:W-:Y:S01]  /*01a0*/  STG.E desc[UR4][R6.64], R3 ;  /* 0x0000000306007986 */ /* 0x004fe2000c101904 */
[----:B------:R-:W-:Y:S05]  /*01b0*/  EXIT ;  /* 0x000000000000794d */ /* 0x000fea0003800000 */
.L_x_10:
        /* <DEDUP_REMOVED lines=12> */
.L_x_14:


//--------------------- .text._Z10maxpool_fpPfS_Piii --------------------------
	.section	.text._Z10maxpool_fpPfS_Piii,"ax",@progbits
	.align	128
        .global         _Z10maxpool_fpPfS_Piii
        .type           _Z10maxpool_fpPfS_Piii,@function
        .size           _Z10maxpool_fpPfS_Piii,(.L_x_15 - _Z10maxpool_fpPfS_Piii)
        .other          _Z10maxpool_fpPfS_Piii,@"STO_CUDA_ENTRY STV_DEFAULT"
_Z10maxpool_fpPfS_Piii:
.text._Z10maxpool_fpPfS_Piii:
[----:B------:R-:W-:Y:S01]  /*0000*/  LDC R1, c[0x0][0x37c] ;  /* 0x0000df00ff017b82 */ /* 0x000fe20000000800 */
[----:B------:R-:W0:Y:S07]  /*0010*/  S2R R7, SR_TID.X ;  /* 0x0000000000077919 */ /* 0x000e2e0000002100 */
[----:B------:R-:W1:Y:S01]  /*0020*/  LDC.64 R2, c[0x0][0x398] ;  /* 0x0000e600ff027b82 */ /* 0x000e620000000a00 */
[----:B------:R-:W2:Y:S07]  /*0030*/  S2R R9, SR_TID.Y ;  /* 0x0000000000097919 */ /* 0x000eae0000002200 */
[----:B------:R-:W0:Y:S08]  /*0040*/  S2UR UR4, SR_CTAID.X ;  /* 0x00000000000479c3 */ /* 0x000e300000002500 */
[----:B------:R-:W0:Y:S08]  /*0050*/  LDC R0, c[0x0][0x360] ;  /* 0x0000d800ff007b82 */ /* 0x000e300000000800 */
[----:B------:R-:W2:Y:S01]  /*0060*/  S2UR UR5, SR_CTAID.Y ;  /* 0x00000000000579c3 */ /* 0x000ea20000002600 */
[----:B-1----:R-:W-:-:S02]  /*0070*/  LEA.HI R5, R3, R3, RZ, 0x1 ;  /* 0x0000000303057211 */ /* 0x002fc400078f08ff */
[----:B------:R-:W-:-:S05]  /*0080*/  LEA.HI R4, R2, R2, RZ, 0x1 ;  /* 0x0000000202047211 */ /* 0x000fca00078f08ff */
[----:B------:R-:W2:Y:S01]  /*0090*/  LDC R6, c[0x0][0x364] ;  /* 0x0000d900ff067b82 */ /* 0x000ea20000000800 */
[----:B0-----:R-:W-:Y:S01]  /*00a0*/  IMAD R0, R0, UR4, R7 ;  /* 0x0000000400007c24 */ /* 0x001fe2000f8e0207 */
[----:B------:R-:W-:Y:S02]  /*00b0*/  SHF.R.S32.HI R7, RZ, 0x1, R5 ;  /* 0x00000001ff077819 */ /* 0x000fe40000011405 */
[----:B------:R-:W-:Y:S02]  /*00c0*/  SHF.R.S32.HI R5, RZ, 0x1, R4 ;  /* 0x00000001ff057819 */ /* 0x000fe40000011404 */
[----:B------:R-:W-:Y:S01]  /*00d0*/  ISETP.GE.AND P0, PT, R0, R7, PT ;  /* 0x000000070000720c */ /* 0x000fe20003f06270 */
[----:B--2---:R-:W-:-:S05]  /*00e0*/  IMAD R2, R6, UR5, R9 ;  /* 0x0000000506027c24 */ /* 0x004fca000f8e0209 */
[----:B------:R-:W-:-:S13]  /*00f0*/  ISETP.GE.OR P0, PT, R2, R5, P0 ;  /* 0x000000050200720c */ /* 0x000fda0000706670 */
[----:B------:R-:W-:Y:S05]  /*0100*/  @P0 EXIT ;  /* 0x000000000000094d */ /* 0x000fea0003800000 */
[----:B------:R-:W0:Y:S01]  /*0110*/  LDC.64 R4, c[0x0][0x380] ;  /* 0x0000e000ff047b82 */ /* 0x000e220000000a00 */
[----:B------:R-:W1:Y:S01]  /*0120*/  LDCU.64 UR4, c[0x0][0x358] ;  /* 0x00006b00ff0477ac */ /* 0x000e620008000a00 */
[----:B------:R-:W-:-:S04]  /*0130*/  IMAD R11, R2, R3, RZ ;  /* 0x00000003020b7224 */ /* 0x000fc800078e02ff */
[----:B------:R-:W-:Y:S02]  /*0140*/  IMAD.IADD R7, R0, 0x1, R11 ;  /* 0x0000000100077824 */ /* 0x000fe400078e020b */
[----:B------:R-:W2:Y:S02]  /*0150*/  LDC.64 R8, c[0x0][0x390] ;  /* 0x0000e400ff087b82 */ /* 0x000ea40000000a00 */
[----:B------:R-:W-:-:S04]  /*0160*/  IMAD.SHL.U32 R7, R7, 0x2, RZ ;  /* 0x0000000207077824 */ /* 0x000fc800078e00ff */
[----:B0-----:R-:W-:Y:S02]  /*0170*/  IMAD.WIDE R4, R7, 0x4, R4 ;  /* 0x0000000407047825 */ /* 0x001fe400078e0204 */
[----:B------:R-:W0:Y:S03]  /*0180*/  LDC.64 R6, c[0x0][0x388] ;  /* 0x0000e200ff067b82 */ /* 0x000e260000000a00 */
[----:B-1----:R-:W3:Y:S01]  /*0190*/  LDG.E R13, desc[UR4][R4.64] ;  /* 0x00000004040d7981 */ /* 0x002ee2000c1e1900 */
[----:B------:R-:W-:-:S04]  /*01a0*/  LEA.HI R11, R11, R11, RZ, 0x1 ;  /* 0x0000000b0b0b7211 */ /* 0x000fc800078f08ff */
[----:B------:R-:W-:-:S05]  /*01b0*/  LEA.HI.SX32 R11, R11, R0, 0x1f ;  /* 0x000000000b0b7211 */ /* 0x000fca00078ffaff */
[----:B--2---:R-:W-:-:S04]  /*01c0*/  IMAD.WIDE R8, R11, 0x4, R8 ;  /* 0x000000040b087825 */ /* 0x004fc800078e0208 */
[----:B0-----:R-:W-:-:S05]  /*01d0*/  IMAD.WIDE R6, R11, 0x4, R6 ;  /* 0x000000040b067825 */ /* 0x001fca00078e0206 */
[----:B---3--:R0:W-:Y:S04]  /*01e0*/  STG.E desc[UR4][R6.64], R13 ;  /* 0x0000000d06007986 */ /* 0x0081e8000c101904 */
[----:B------:R0:W-:Y:S04]  /*01f0*/  STG.E desc[UR4][R8.64], RZ ;  /* 0x000000ff08007986 */ /* 0x0001e8000c101904 */
[----:B------:R-:W2:Y:S04]  /*0200*/  LDG.E R0, desc[UR4][R6.64] ;  /* 0x0000000406007981 */ /* 0x000ea8000c1e1900 */
[----:B------:R-:W2:Y:S01]  /*0210*/  LDG.E R15, desc[UR4][R4.64+0x4] ;  /* 0x00000404040f7981 */ /* 0x000ea2000c1e1900 */
[----:B------:R-:W-:Y:S01]  /*0220*/  IMAD.WIDE R10, R3, 0x4, R4 ;  /* 0x00000004030a7825 */ /* 0x000fe200078e0204 */
[----:B--2---:R-:W-:-:S13]  /*0230*/  FSETP.GEU.AND P0, PT, R0, R15, PT ;  /* 0x0000000f0000720b */ /* 0x004fda0003f0e000 */
[----:B------:R-:W-:Y:S01]  /*0240*/  @!P0 IMAD.MOV.U32 R19, RZ, RZ, 0x1 ;  /* 0x00000001ff138424 */ /* 0x000fe200078e00ff */
[----:B------:R0:W-:Y:S04]  /*0250*/  @!P0 STG.E desc[UR4][R6.64], R15 ;  /* 0x0000000f06008986 */ /* 0x0001e8000c101904 */
[----:B------:R0:W-:Y:S04]  /*0260*/  @!P0 STG.E desc[UR4][R8.64], R19 ;  /* 0x0000001308008986 */ /* 0x0001e8000c101904 */
[----:B------:R-:W2:Y:S04]  /*0270*/  @!P0 LDG.E R0, desc[UR4][R6.64] ;  /* 0x0000000406008981 */ /* 0x000ea8000c1e1900 */
[----:B------:R-:W2:Y:S02]  /*0280*/  LDG.E R17, desc[UR4][R10.64] ;  /* 0x000000040a117981 */ /* 0x000ea4000c1e1900 */
[----:B--2---:R-:W-:-:S13]  /*0290*/  FSETP.GEU.AND P0, PT, R0, R17, PT ;  /* 0x000000110000720b */ /* 0x004fda0003f0e000 */
[----:B------:R0:W-:Y:S04]  /*02a0*/  @!P0 STG.E desc[UR4][R6.64], R17 ;  /* 0x0000001106008986 */ /* 0x0001e8000c101904 */
[----:B------:R0:W-:Y:S04]  /*02b0*/  @!P0 STG.E desc[UR4][R8.64], R3 ;  /* 0x0000000308008986 */ /* 0x0001e8000c101904 */
[----:B------:R-:W2:Y:S04]  /*02c0*/  LDG.E R5, desc[UR4][R10.64+0x4] ;  /* 0x000004040a057981 */ /* 0x000ea8000c1e1900 */
[----:B------:R-:W2:Y:S02]  /*02d0*/  @!P0 LDG.E R0, desc[UR4][R6.64] ;  /* 0x0000000406008981 */ /* 0x000ea4000c1e1900 */
[----:B--2---:R-:W-:-:S13]  /*02e0*/  FSETP.GEU.AND P0, PT, R0, R5, PT ;  /* 0x000000050000720b */ /* 0x004fda0003f0e000 */
[----:B0-----:R-:W-:Y:S05]  /*02f0*/  @P0 EXIT ;  /* 0x000000000000094d */ /* 0x001fea0003800000 */
[----:B------:R-:W-:Y:S01]  /*0300*/  VIADD R3, R3, 0x1 ;  /* 0x0000000103037836 */ /* 0x000fe20000000000 */
[----:B------:R-:W-:Y:S04]  /*0310*/  STG.E desc[UR4][R6.64], R5 ;  /* 0x0000000506007986 */ /* 0x000fe8000c101904 */
[----:B------:R-:W-:Y:S01]  /*0320*/  STG.E desc[UR4][R8.64], R3 ;  /* 0x0000000308007986 */ /* 0x000fe2000c101904 */
[----:B------:R-:W-:Y:S05]  /*0330*/  EXIT ;  /* 0x000000000000794d */ /* 0x000fea0003800000 */
.L_x_11:
        /* <DEDUP_REMOVED lines=12> */
.L_x_15:


//--------------------- .nv.shared.reserved.0     --------------------------
	.section	.nv.shared.reserved.0,"aw",@nobits
	.weak		__nv_reservedSMEM_offset_0_alias
	.size		__nv_reservedSMEM_offset_0_alias, 0, 64
	.other		__nv_reservedSMEM_offset_0_alias,@"STO_CUDA_RESERVED_SHARED STV_DEFAULT"
__nv_reservedSMEM_offset_0_alias:
	.zero		0
	.zero		64


//--------------------- .nv.constant0._Z5FC_bpPfS_S_S_iii --------------------------
	.section	.nv.constant0._Z5FC_bpPfS_S_S_iii,"a",@progbits
	.sectionflags	@""
	.align	4
.nv.constant0._Z5FC_bpPfS_S_S_iii:
	.zero		940


//--------------------- .nv.constant0._Z5FC_fpPfS_S_S_iii --------------------------
	.section	.nv.constant0._Z5FC_fpPfS_S_S_iii,"a",@progbits
	.sectionflags	@""
	.align	4
.nv.constant0._Z5FC_fpPfS_S_S_iii:
	.zero		940


//--------------------- .nv.constant0._Z10maxpool_bpPfS_Piii --------------------------
	.section	.nv.constant0._Z10maxpool_bpPfS_Piii,"a",@progbits
	.sectionflags	@""
	.align	4
.nv.constant0._Z10maxpool_bpPfS_Piii:
	.zero		928


//--------------------- .nv.constant0._Z10maxpool_fpPfS_Piii --------------------------
	.section	.nv.constant0._Z10maxpool_fpPfS_Piii,"a",@progbits
	.sectionflags	@""
	.align	4
.nv.constant0._Z10maxpool_fpPfS_Piii:
	.zero		928


//--------------------- SYMBOLS --------------------------

	.type		.nv.reservedSmem.offset0,@object
	.size		.nv.reservedSmem.offset0,0x4
